//
// Generated by NVIDIA NVVM Compiler
//
// Compiler Build ID: CL-36424714
// Cuda compilation tools, release 13.0, V13.0.88
// Based on NVVM 20.0.0
//

.version 9.0
.target sm_100
.address_size 64

	// .globl	_Z26matrixMultiplicationSharedPiS_S_i
// _ZZ26matrixMultiplicationSharedPiS_S_iE7sharedA has been demoted
// _ZZ26matrixMultiplicationSharedPiS_S_iE7sharedB has been demoted

.visible .entry _Z26matrixMultiplicationSharedPiS_S_i(
	.param .u64 .ptr .align 1 _Z26matrixMultiplicationSharedPiS_S_i_param_0,
	.param .u64 .ptr .align 1 _Z26matrixMultiplicationSharedPiS_S_i_param_1,
	.param .u64 .ptr .align 1 _Z26matrixMultiplicationSharedPiS_S_i_param_2,
	.param .u32 _Z26matrixMultiplicationSharedPiS_S_i_param_3
)
{
	.reg .pred 	%p<10>;
	.reg .b32 	%r<152>;
	.reg .b64 	%rd<13>;
	// demoted variable
	.shared .align 4 .b8 _ZZ26matrixMultiplicationSharedPiS_S_iE7sharedA[4096];
	// demoted variable
	.shared .align 4 .b8 _ZZ26matrixMultiplicationSharedPiS_S_iE7sharedB[4096];
	ld.param.u64 	%rd4, [_Z26matrixMultiplicationSharedPiS_S_i_param_0];
	ld.param.u64 	%rd5, [_Z26matrixMultiplicationSharedPiS_S_i_param_1];
	ld.param.u64 	%rd6, [_Z26matrixMultiplicationSharedPiS_S_i_param_2];
	ld.param.u32 	%r31, [_Z26matrixMultiplicationSharedPiS_S_i_param_3];
	mov.u32 	%r33, %ctaid.x;
	mov.u32 	%r34, %ctaid.y;
	mov.u32 	%r143, %tid.x;
	mov.u32 	%r145, %tid.y;
	shl.b32 	%r35, %r34, 5;
	add.s32 	%r3, %r35, %r145;
	shl.b32 	%r4, %r33, 5;
	add.s32 	%r5, %r4, %r143;
	setp.lt.s32 	%p1, %r31, 1;
	mov.b32 	%r151, 0;
	@%p1 bra 	$L__BB0_7;
	add.s32 	%r37, %r31, 31;
	shr.u32 	%r38, %r37, 5;
	shl.b32 	%r39, %r145, 7;
	mov.u32 	%r40, _ZZ26matrixMultiplicationSharedPiS_S_iE7sharedA;
	add.s32 	%r6, %r40, %r39;
	shl.b32 	%r41, %r143, 2;
	add.s32 	%r7, %r6, %r41;
	mov.u32 	%r42, _ZZ26matrixMultiplicationSharedPiS_S_iE7sharedB;
	add.s32 	%r9, %r42, %r41;
	add.s32 	%r8, %r9, %r39;
	neg.s32 	%r147, %r38;
	mad.lo.s32 	%r43, %r145, %r31, %r143;
	add.s32 	%r146, %r43, %r4;
	shl.b32 	%r12, %r31, 5;
	mad.lo.s32 	%r144, %r31, %r3, %r143;
	cvta.to.global.u64 	%rd1, %rd4;
	cvta.to.global.u64 	%rd2, %rd5;
	mov.b32 	%r151, 0;
$L__BB0_2:
	setp.ge.u32 	%p2, %r3, %r31;
	mul.wide.s32 	%rd7, %r144, 4;
	add.s64 	%rd3, %rd1, %rd7;
	setp.ge.s32 	%p3, %r143, %r31;
	mov.b32 	%r149, 0;
	or.pred  	%p4, %p2, %p3;
	@%p4 bra 	$L__BB0_4;
	ld.global.u32 	%r149, [%rd3];
$L__BB0_4:
	setp.ge.u32 	%p5, %r5, %r31;
	st.shared.u32 	[%r7], %r149;
	setp.ge.s32 	%p6, %r145, %r31;
	mov.b32 	%r150, 0;
	or.pred  	%p7, %p6, %p5;
	@%p7 bra 	$L__BB0_6;
	mul.wide.u32 	%rd8, %r146, 4;
	add.s64 	%rd9, %rd2, %rd8;
	ld.global.u32 	%r150, [%rd9];
$L__BB0_6:
	st.shared.u32 	[%r8], %r150;
	bar.sync 	0;
	ld.shared.u32 	%r46, [%r6];
	ld.shared.u32 	%r47, [%r9];
	mad.lo.s32 	%r48, %r47, %r46, %r151;
	ld.shared.u32 	%r49, [%r6+4];
	ld.shared.u32 	%r50, [%r9+128];
	mad.lo.s32 	%r51, %r50, %r49, %r48;
	ld.shared.u32 	%r52, [%r6+8];
	ld.shared.u32 	%r53, [%r9+256];
	mad.lo.s32 	%r54, %r53, %r52, %r51;
	ld.shared.u32 	%r55, [%r6+12];
	ld.shared.u32 	%r56, [%r9+384];
	mad.lo.s32 	%r57, %r56, %r55, %r54;
	ld.shared.u32 	%r58, [%r6+16];
	ld.shared.u32 	%r59, [%r9+512];
	mad.lo.s32 	%r60, %r59, %r58, %r57;
	ld.shared.u32 	%r61, [%r6+20];
	ld.shared.u32 	%r62, [%r9+640];
	mad.lo.s32 	%r63, %r62, %r61, %r60;
	ld.shared.u32 	%r64, [%r6+24];
	ld.shared.u32 	%r65, [%r9+768];
	mad.lo.s32 	%r66, %r65, %r64, %r63;
	ld.shared.u32 	%r67, [%r6+28];
	ld.shared.u32 	%r68, [%r9+896];
	mad.lo.s32 	%r69, %r68, %r67, %r66;
	ld.shared.u32 	%r70, [%r6+32];
	ld.shared.u32 	%r71, [%r9+1024];
	mad.lo.s32 	%r72, %r71, %r70, %r69;
	ld.shared.u32 	%r73, [%r6+36];
	ld.shared.u32 	%r74, [%r9+1152];
	mad.lo.s32 	%r75, %r74, %r73, %r72;
	ld.shared.u32 	%r76, [%r6+40];
	ld.shared.u32 	%r77, [%r9+1280];
	mad.lo.s32 	%r78, %r77, %r76, %r75;
	ld.shared.u32 	%r79, [%r6+44];
	ld.shared.u32 	%r80, [%r9+1408];
	mad.lo.s32 	%r81, %r80, %r79, %r78;
	ld.shared.u32 	%r82, [%r6+48];
	ld.shared.u32 	%r83, [%r9+1536];
	mad.lo.s32 	%r84, %r83, %r82, %r81;
	ld.shared.u32 	%r85, [%r6+52];
	ld.shared.u32 	%r86, [%r9+1664];
	mad.lo.s32 	%r87, %r86, %r85, %r84;
	ld.shared.u32 	%r88, [%r6+56];
	ld.shared.u32 	%r89, [%r9+1792];
	mad.lo.s32 	%r90, %r89, %r88, %r87;
	ld.shared.u32 	%r91, [%r6+60];
	ld.shared.u32 	%r92, [%r9+1920];
	mad.lo.s32 	%r93, %r92, %r91, %r90;
	ld.shared.u32 	%r94, [%r6+64];
	ld.shared.u32 	%r95, [%r9+2048];
	mad.lo.s32 	%r96, %r95, %r94, %r93;
	ld.shared.u32 	%r97, [%r6+68];
	ld.shared.u32 	%r98, [%r9+2176];
	mad.lo.s32 	%r99, %r98, %r97, %r96;
	ld.shared.u32 	%r100, [%r6+72];
	ld.shared.u32 	%r101, [%r9+2304];
	mad.lo.s32 	%r102, %r101, %r100, %r99;
	ld.shared.u32 	%r103, [%r6+76];
	ld.shared.u32 	%r104, [%r9+2432];
	mad.lo.s32 	%r105, %r104, %r103, %r102;
	ld.shared.u32 	%r106, [%r6+80];
	ld.shared.u32 	%r107, [%r9+2560];
	mad.lo.s32 	%r108, %r107, %r106, %r105;
	ld.shared.u32 	%r109, [%r6+84];
	ld.shared.u32 	%r110, [%r9+2688];
	mad.lo.s32 	%r111, %r110, %r109, %r108;
	ld.shared.u32 	%r112, [%r6+88];
	ld.shared.u32 	%r113, [%r9+2816];
	mad.lo.s32 	%r114, %r113, %r112, %r111;
	ld.shared.u32 	%r115, [%r6+92];
	ld.shared.u32 	%r116, [%r9+2944];
	mad.lo.s32 	%r117, %r116, %r115, %r114;
	ld.shared.u32 	%r118, [%r6+96];
	ld.shared.u32 	%r119, [%r9+3072];
	mad.lo.s32 	%r120, %r119, %r118, %r117;
	ld.shared.u32 	%r121, [%r6+100];
	ld.shared.u32 	%r122, [%r9+3200];
	mad.lo.s32 	%r123, %r122, %r121, %r120;
	ld.shared.u32 	%r124, [%r6+104];
	ld.shared.u32 	%r125, [%r9+3328];
	mad.lo.s32 	%r126, %r125, %r124, %r123;
	ld.shared.u32 	%r127, [%r6+108];
	ld.shared.u32 	%r128, [%r9+3456];
	mad.lo.s32 	%r129, %r128, %r127, %r126;
	ld.shared.u32 	%r130, [%r6+112];
	ld.shared.u32 	%r131, [%r9+3584];
	mad.lo.s32 	%r132, %r131, %r130, %r129;
	ld.shared.u32 	%r133, [%r6+116];
	ld.shared.u32 	%r134, [%r9+3712];
	mad.lo.s32 	%r135, %r134, %r133, %r132;
	ld.shared.u32 	%r136, [%r6+120];
	ld.shared.u32 	%r137, [%r9+3840];
	mad.lo.s32 	%r138, %r137, %r136, %r135;
	ld.shared.u32 	%r139, [%r6+124];
	ld.shared.u32 	%r140, [%r9+3968];
	mad.lo.s32 	%r151, %r140, %r139, %r138;
	bar.sync 	0;
	add.s32 	%r147, %r147, 1;
	setp.ne.s32 	%p8, %r147, 0;
	add.s32 	%r146, %r146, %r12;
	add.s32 	%r145, %r145, 32;
	add.s32 	%r144, %r144, 32;
	add.s32 	%r143, %r143, 32;
	@%p8 bra 	$L__BB0_2;
$L__BB0_7:
	max.s32 	%r141, %r3, %r5;
	setp.ge.s32 	%p9, %r141, %r31;
	@%p9 bra 	$L__BB0_9;
	mad.lo.s32 	%r142, %r31, %r3, %r5;
	cvta.to.global.u64 	%rd10, %rd6;
	mul.wide.u32 	%rd11, %r142, 4;
	add.s64 	%rd12, %rd10, %rd11;
	st.global.u32 	[%rd12], %r151;
$L__BB0_9:
	ret;

}
	// .globl	_Z20matrixMultiplicationPiS_S_i
.visible .entry _Z20matrixMultiplicationPiS_S_i(
	.param .u64 .ptr .align 1 _Z20matrixMultiplicationPiS_S_i_param_0,
	.param .u64 .ptr .align 1 _Z20matrixMultiplicationPiS_S_i_param_1,
	.param .u64 .ptr .align 1 _Z20matrixMultiplicationPiS_S_i_param_2,
	.param .u32 _Z20matrixMultiplicationPiS_S_i_param_3
)
{
	.reg .pred 	%p<10>;
	.reg .b32 	%r<105>;
	.reg .b64 	%rd<67>;

	ld.param.u64 	%rd14, [_Z20matrixMultiplicationPiS_S_i_param_0];
	ld.param.u64 	%rd15, [_Z20matrixMultiplicationPiS_S_i_param_1];
	ld.param.u32 	%r30, [_Z20matrixMultiplicationPiS_S_i_param_3];
	cvta.to.global.u64 	%rd1, %rd15;
	cvta.to.global.u64 	%rd2, %rd14;
	mov.u32 	%r31, %ctaid.y;
	mov.u32 	%r32, %ntid.y;
	mov.u32 	%r33, %tid.y;
	mad.lo.s32 	%r1, %r31, %r32, %r33;
	mov.u32 	%r34, %ctaid.x;
	mov.u32 	%r35, %ntid.x;
	mov.u32 	%r36, %tid.x;
	mad.lo.s32 	%r2, %r34, %r35, %r36;
	max.s32 	%r37, %r1, %r2;
	setp.ge.s32 	%p1, %r37, %r30;
	@%p1 bra 	$L__BB1_13;
	mul.lo.s32 	%r3, %r30, %r1;
	and.b32  	%r4, %r30, 7;
	setp.lt.u32 	%p2, %r30, 8;
	mov.b32 	%r99, 0;
	mov.u32 	%r104, %r99;
	@%p2 bra 	$L__BB1_4;
	and.b32  	%r99, %r30, 2147483640;
	neg.s32 	%r93, %r99;
	mul.wide.s32 	%rd16, %r30, 4;
	add.s64 	%rd3, %rd1, %rd16;
	shl.b32 	%r7, %r30, 3;
	mul.wide.s32 	%rd17, %r30, 8;
	add.s64 	%rd4, %rd1, %rd17;
	mul.wide.s32 	%rd18, %r30, 12;
	add.s64 	%rd5, %rd1, %rd18;
	mul.wide.s32 	%rd19, %r30, 16;
	add.s64 	%rd6, %rd1, %rd19;
	mul.wide.s32 	%rd20, %r30, 20;
	add.s64 	%rd7, %rd1, %rd20;
	mul.wide.s32 	%rd21, %r30, 24;
	add.s64 	%rd8, %rd1, %rd21;
	mul.wide.s32 	%rd22, %r30, 28;
	add.s64 	%rd9, %rd1, %rd22;
	mul.wide.u32 	%rd23, %r3, 4;
	add.s64 	%rd24, %rd23, %rd2;
	add.s64 	%rd66, %rd24, 16;
	mov.b32 	%r104, 0;
	mov.u32 	%r92, %r2;
$L__BB1_3:
	.pragma "nounroll";
	mul.wide.s32 	%rd25, %r92, 4;
	add.s64 	%rd26, %rd3, %rd25;
	add.s64 	%rd27, %rd4, %rd25;
	add.s64 	%rd28, %rd5, %rd25;
	add.s64 	%rd29, %rd6, %rd25;
	add.s64 	%rd30, %rd7, %rd25;
	add.s64 	%rd31, %rd8, %rd25;
	add.s64 	%rd32, %rd9, %rd25;
	add.s64 	%rd33, %rd1, %rd25;
	ld.global.u32 	%r41, [%rd66+-16];
	ld.global.u32 	%r42, [%rd33];
	mad.lo.s32 	%r43, %r42, %r41, %r104;
	ld.global.u32 	%r44, [%rd66+-12];
	ld.global.u32 	%r45, [%rd26];
	mad.lo.s32 	%r46, %r45, %r44, %r43;
	ld.global.u32 	%r47, [%rd66+-8];
	ld.global.u32 	%r48, [%rd27];
	mad.lo.s32 	%r49, %r48, %r47, %r46;
	ld.global.u32 	%r50, [%rd66+-4];
	ld.global.u32 	%r51, [%rd28];
	mad.lo.s32 	%r52, %r51, %r50, %r49;
	ld.global.u32 	%r53, [%rd66];
	ld.global.u32 	%r54, [%rd29];
	mad.lo.s32 	%r55, %r54, %r53, %r52;
	ld.global.u32 	%r56, [%rd66+4];
	ld.global.u32 	%r57, [%rd30];
	mad.lo.s32 	%r58, %r57, %r56, %r55;
	ld.global.u32 	%r59, [%rd66+8];
	ld.global.u32 	%r60, [%rd31];
	mad.lo.s32 	%r61, %r60, %r59, %r58;
	ld.global.u32 	%r62, [%rd66+12];
	ld.global.u32 	%r63, [%rd32];
	mad.lo.s32 	%r104, %r63, %r62, %r61;
	add.s32 	%r93, %r93, 8;
	add.s32 	%r92, %r92, %r7;
	add.s64 	%rd66, %rd66, 32;
	setp.ne.s32 	%p3, %r93, 0;
	@%p3 bra 	$L__BB1_3;
$L__BB1_4:
	setp.eq.s32 	%p4, %r4, 0;
	@%p4 bra 	$L__BB1_12;
	and.b32  	%r17, %r30, 3;
	setp.lt.u32 	%p5, %r4, 4;
	@%p5 bra 	$L__BB1_7;
	add.s32 	%r65, %r99, %r3;
	mul.wide.u32 	%rd34, %r65, 4;
	add.s64 	%rd35, %rd2, %rd34;
	ld.global.u32 	%r66, [%rd35];
	mad.lo.s32 	%r67, %r99, %r30, %r2;
	mul.wide.s32 	%rd36, %r67, 4;
	add.s64 	%rd37, %rd1, %rd36;
	ld.global.u32 	%r68, [%rd37];
	mad.lo.s32 	%r69, %r68, %r66, %r104;
	cvt.u64.u32 	%rd38, %r3;
	cvt.u64.u32 	%rd39, %r99;
	add.s64 	%rd40, %rd39, %rd38;
	shl.b64 	%rd41, %rd40, 2;
	add.s64 	%rd42, %rd2, %rd41;
	ld.global.u32 	%r70, [%rd42+4];
	mul.wide.s32 	%rd43, %r30, 4;
	add.s64 	%rd44, %rd37, %rd43;
	ld.global.u32 	%r71, [%rd44];
	mad.lo.s32 	%r72, %r71, %r70, %r69;
	ld.global.u32 	%r73, [%rd42+8];
	add.s64 	%rd45, %rd44, %rd43;
	ld.global.u32 	%r74, [%rd45];
	mad.lo.s32 	%r75, %r74, %r73, %r72;
	ld.global.u32 	%r76, [%rd42+12];
	add.s64 	%rd46, %rd45, %rd43;
	ld.global.u32 	%r77, [%rd46];
	mad.lo.s32 	%r104, %r77, %r76, %r75;
	add.s32 	%r99, %r99, 4;
$L__BB1_7:
	setp.eq.s32 	%p6, %r17, 0;
	@%p6 bra 	$L__BB1_12;
	setp.eq.s32 	%p7, %r17, 1;
	@%p7 bra 	$L__BB1_10;
	add.s32 	%r79, %r99, %r3;
	mul.wide.u32 	%rd47, %r79, 4;
	add.s64 	%rd48, %rd2, %rd47;
	ld.global.u32 	%r80, [%rd48];
	mad.lo.s32 	%r81, %r99, %r30, %r2;
	mul.wide.s32 	%rd49, %r81, 4;
	add.s64 	%rd50, %rd1, %rd49;
	ld.global.u32 	%r82, [%rd50];
	mad.lo.s32 	%r83, %r82, %r80, %r104;
	cvt.u64.u32 	%rd51, %r3;
	cvt.u64.u32 	%rd52, %r99;
	add.s64 	%rd53, %rd52, %rd51;
	shl.b64 	%rd54, %rd53, 2;
	add.s64 	%rd55, %rd2, %rd54;
	ld.global.u32 	%r84, [%rd55+4];
	mul.wide.s32 	%rd56, %r30, 4;
	add.s64 	%rd57, %rd50, %rd56;
	ld.global.u32 	%r85, [%rd57];
	mad.lo.s32 	%r104, %r85, %r84, %r83;
	add.s32 	%r99, %r99, 2;
$L__BB1_10:
	and.b32  	%r86, %r30, 1;
	setp.eq.b32 	%p8, %r86, 1;
	not.pred 	%p9, %p8;
	@%p9 bra 	$L__BB1_12;
	add.s32 	%r87, %r99, %r3;
	mul.wide.u32 	%rd58, %r87, 4;
	add.s64 	%rd59, %rd2, %rd58;
	ld.global.u32 	%r88, [%rd59];
	mad.lo.s32 	%r89, %r99, %r30, %r2;
	mul.wide.s32 	%rd60, %r89, 4;
	add.s64 	%rd61, %rd1, %rd60;
	ld.global.u32 	%r90, [%rd61];
	mad.lo.s32 	%r104, %r90, %r88, %r104;
$L__BB1_12:
	ld.param.u64 	%rd65, [_Z20matrixMultiplicationPiS_S_i_param_2];
	add.s32 	%r91, %r3, %r2;
	cvta.to.global.u64 	%rd62, %rd65;
	mul.wide.s32 	%rd63, %r91, 4;
	add.s64 	%rd64, %rd62, %rd63;
	st.global.u32 	[%rd64], %r104;
$L__BB1_13:
	ret;

}


// ===== COMPILED SASS (sm_100) =====

	.target	sm_100

	.elftype	@"ET_EXEC"


//--------------------- .note.nv.tkinfo           --------------------------
	.section	.note.nv.tkinfo,"",@"SHT_NOTE"
	.sectionflags	@"SHF_NOTE_NV_TKINFO"
	.tkinfo
        /*0018*/ 	.word	0x00000002
        /*0030*/ 	.string	""
        /*0030*/ 	.string	"ptxas"
        /*0030*/ 	.string	"Cuda compilation tools, release 13.0, V13.0.88"
        /*0030*/ 	.string	"Build cuda_13.0.r13.0/compiler.36424714_0"
        /*0030*/ 	.string	"-arch sm_100 -m 64 "



//--------------------- .note.nv.cuinfo           --------------------------
	.section	.note.nv.cuinfo,"",@"SHT_NOTE"
	.sectionflags	@"SHF_NOTE_NV_CUINFO"
        /*0018*/ 	.short	0x0002
        /*001a*/ 	.short	0x0064
        /*001c*/ 	.short	0x0082
	.zero		2


//--------------------- .nv.info                  --------------------------
	.section	.nv.info,"",@"SHT_CUDA_INFO"
	.align	4


	//----- nvinfo : EIATTR_REGCOUNT
	.align		4
        /*0000*/ 	.byte	0x04, 0x2f
        /*0002*/ 	.short	(.L_1 - .L_0)
	.align		4
.L_0:
        /*0004*/ 	.word	index@(_Z26matrixMultiplicationSharedPiS_S_i)
        /*0008*/ 	.word	0x00000020


	//----- nvinfo : EIATTR_FRAME_SIZE
	.align		4
.L_1:
        /*000c*/ 	.byte	0x04, 0x11
        /*000e*/ 	.short	(.L_3 - .L_2)
	.align		4
.L_2:
        /*0010*/ 	.word	index@(_Z26matrixMultiplicationSharedPiS_S_i)
        /*0014*/ 	.word	0x00000000


	//----- nvinfo : EIATTR_REGCOUNT
	.align		4
.L_3:
        /*0018*/ 	.byte	0x04, 0x2f
        /*001a*/ 	.short	(.L_5 - .L_4)
	.align		4
.L_4:
        /*001c*/ 	.word	index@(_Z20matrixMultiplicationPiS_S_i)
        /*0020*/ 	.word	0x0000001e


	//----- nvinfo : EIATTR_FRAME_SIZE
	.align		4
.L_5:
        /*0024*/ 	.byte	0x04, 0x11
        /*0026*/ 	.short	(.L_7 - .L_6)
	.align		4
.L_6:
        /*0028*/ 	.word	index@(_Z20matrixMultiplicationPiS_S_i)
        /*002c*/ 	.word	0x00000000


	//----- nvinfo : EIATTR_MIN_STACK_SIZE
	.align		4
.L_7:
        /*0030*/ 	.byte	0x04, 0x12
        /*0032*/ 	.short	(.L_9 - .L_8)
	.align		4
.L_8:
        /*0034*/ 	.word	index@(_Z20matrixMultiplicationPiS_S_i)
        /*0038*/ 	.word	0x00000000


	//----- nvinfo : EIATTR_MIN_STACK_SIZE
	.align		4
.L_9:
        /*003c*/ 	.byte	0x04, 0x12
        /*003e*/ 	.short	(.L_11 - .L_10)
	.align		4
.L_10:
        /*0040*/ 	.word	index@(_Z26matrixMultiplicationSharedPiS_S_i)
        /*0044*/ 	.word	0x00000000
.L_11:


//--------------------- .nv.compat                --------------------------
	.section	.nv.compat,"",@"SHT_CUDA_COMPAT_INFO"
	.align	4
        /*0000*/ 	.byte	0x02, 0x09, 0x00, 0x00, 0x02, 0x02, 0x01, 0x00, 0x02, 0x05, 0x05, 0x00, 0x03, 0x07, 0x01, 0x01
        /*0010*/ 	.byte	0x02, 0x03, 0x00, 0x00, 0x02, 0x06, 0x01, 0x00, 0x04, 0x0b, 0x08, 0x00, 0x09, 0x00, 0x00, 0x00
        /*0020*/ 	.byte	0x00, 0x00, 0x00, 0x00


//--------------------- .nv.info._Z20matrixMultiplicationPiS_S_i --------------------------
	.section	.nv.info._Z20matrixMultiplicationPiS_S_i,"",@"SHT_CUDA_INFO"
	.sectionflags	@""
	.align	4


	//----- nvinfo : EIATTR_CUDA_API_VERSION
	.align		4
        /*0000*/ 	.byte	0x04, 0x37
        /*0002*/ 	.short	(.L_13 - .L_12)
.L_12:
        /*0004*/ 	.word	0x00000082


	//----- nvinfo : EIATTR_KPARAM_INFO
	.align		4
.L_13:
        /*0008*/ 	.byte	0x04, 0x17
        /*000a*/ 	.short	(.L_15 - .L_14)
.L_14:
        /*000c*/ 	.word	0x00000000
        /*0010*/ 	.short	0x0003
        /*0012*/ 	.short	0x0018
        /*0014*/ 	.byte	0x00, 0xf0, 0x11, 0x00


	//----- nvinfo : EIATTR_KPARAM_INFO
	.align		4
.L_15:
        /*0018*/ 	.byte	0x04, 0x17
        /*001a*/ 	.short	(.L_17 - .L_16)
.L_16:
        /*001c*/ 	.word	0x00000000
        /*0020*/ 	.short	0x0002
        /*0022*/ 	.short	0x0010
        /*0024*/ 	.byte	0x00, 0xf5, 0x21, 0x00


	//----- nvinfo : EIATTR_KPARAM_INFO
	.align		4
.L_17:
        /*0028*/ 	.byte	0x04, 0x17
        /*002a*/ 	.short	(.L_19 - .L_18)
.L_18:
        /*002c*/ 	.word	0x00000000
        /*0030*/ 	.short	0x0001
        /*0032*/ 	.short	0x0008
        /*0034*/ 	.byte	0x00, 0xf5, 0x21, 0x00


	//----- nvinfo : EIATTR_KPARAM_INFO
	.align		4
.L_19:
        /*0038*/ 	.byte	0x04, 0x17
        /*003a*/ 	.short	(.L_21 - .L_20)
.L_20:
        /*003c*/ 	.word	0x00000000
        /*0040*/ 	.short	0x0000
        /*0042*/ 	.short	0x0000
        /*0044*/ 	.byte	0x00, 0xf5, 0x21, 0x00


	//----- nvinfo : EIATTR_SPARSE_MMA_MASK
	.align		4
.L_21:
        /*0048*/ 	.byte	0x03, 0x50
        /*004a*/ 	.short	0x0000


	//----- nvinfo : EIATTR_MAXREG_COUNT
	.align		4
        /*004c*/ 	.byte	0x03, 0x1b
        /*004e*/ 	.short	0x00ff


	//----- nvinfo : EIATTR_MERCURY_ISA_VERSION
	.align		4
        /*0050*/ 	.byte	0x03, 0x5f
        /*0052*/ 	.short	0x0101


	//----- nvinfo : EIATTR_VRC_CTA_INIT_COUNT
	.align		4
        /*0054*/ 	.byte	0x02, 0x4a
	.zero		1
	.zero		1


	//----- nvinfo : EIATTR_EXIT_INSTR_OFFSETS
	.align		4
        /*0058*/ 	.byte	0x04, 0x1c
        /*005a*/ 	.short	(.L_23 - .L_22)


	//   ....[0]....
.L_22:
        /*005c*/ 	.word	0x000000c0


	//   ....[1]....
        /*0060*/ 	.word	0x00000a90


	//----- nvinfo : EIATTR_CBANK_PARAM_SIZE
	.align		4
.L_23:
        /*0064*/ 	.byte	0x03, 0x19
        /*0066*/ 	.short	0x001c


	//----- nvinfo : EIATTR_PARAM_CBANK
	.align		4
        /*0068*/ 	.byte	0x04, 0x0a
        /*006a*/ 	.short	(.L_25 - .L_24)
	.align		4
.L_24:
        /*006c*/ 	.word	index@(.nv.constant0._Z20matrixMultiplicationPiS_S_i)
        /*0070*/ 	.short	0x0380
        /*0072*/ 	.short	0x001c


	//----- nvinfo : EIATTR_SW_WAR
	.align		4
.L_25:
        /*0074*/ 	.byte	0x04, 0x36
        /*0076*/ 	.short	(.L_27 - .L_26)
.L_26:
        /*0078*/ 	.word	0x00000008
.L_27:


//--------------------- .nv.info._Z26matrixMultiplicationSharedPiS_S_i --------------------------
	.section	.nv.info._Z26matrixMultiplicationSharedPiS_S_i,"",@"SHT_CUDA_INFO"
	.sectionflags	@""
	.align	4


	//----- nvinfo : EIATTR_CUDA_API_VERSION
	.align		4
        /*0000*/ 	.byte	0x04, 0x37
        /*0002*/ 	.short	(.L_29 - .L_28)
.L_28:
        /*0004*/ 	.word	0x00000082


	//----- nvinfo : EIATTR_KPARAM_INFO
	.align		4
.L_29:
        /*0008*/ 	.byte	0x04, 0x17
        /*000a*/ 	.short	(.L_31 - .L_30)
.L_30:
        /*000c*/ 	.word	0x00000000
        /*0010*/ 	.short	0x0003
        /*0012*/ 	.short	0x0018
        /*0014*/ 	.byte	0x00, 0xf0, 0x11, 0x00


	//----- nvinfo : EIATTR_KPARAM_INFO
	.align		4
.L_31:
        /*0018*/ 	.byte	0x04, 0x17
        /*001a*/ 	.short	(.L_33 - .L_32)
.L_32:
        /*001c*/ 	.word	0x00000000
        /*0020*/ 	.short	0x0002
        /*0022*/ 	.short	0x0010
        /*0024*/ 	.byte	0x00, 0xf5, 0x21, 0x00


	//----- nvinfo : EIATTR_KPARAM_INFO
	.align		4
.L_33:
        /*0028*/ 	.byte	0x04, 0x17
        /*002a*/ 	.short	(.L_35 - .L_34)
.L_34:
        /*002c*/ 	.word	0x00000000
        /*0030*/ 	.short	0x0001
        /*0032*/ 	.short	0x0008
        /*0034*/ 	.byte	0x00, 0xf5, 0x21, 0x00


	//----- nvinfo : EIATTR_KPARAM_INFO
	.align		4
.L_35:
        /*0038*/ 	.byte	0x04, 0x17
        /*003a*/ 	.short	(.L_37 - .L_36)
.L_36:
        /*003c*/ 	.word	0x00000000
        /*0040*/ 	.short	0x0000
        /*0042*/ 	.short	0x0000
        /*0044*/ 	.byte	0x00, 0xf5, 0x21, 0x00


	//----- nvinfo : EIATTR_SPARSE_MMA_MASK
	.align		4
.L_37:
        /*0048*/ 	.byte	0x03, 0x50
        /*004a*/ 	.short	0x0000


	//----- nvinfo : EIATTR_MAXREG_COUNT
	.align		4
        /*004c*/ 	.byte	0x03, 0x1b
        /*004e*/ 	.short	0x00ff


	//----- nvinfo : EIATTR_NUM_BARRIERS
	.align		4
        /*0050*/ 	.byte	0x02, 0x4c
        /*0052*/ 	.byte	0x01
	.zero		1


	//----- nvinfo : EIATTR_MERCURY_ISA_VERSION
	.align		4
        /*0054*/ 	.byte	0x03, 0x5f
        /*0056*/ 	.short	0x0101


	//----- nvinfo : EIATTR_VRC_CTA_INIT_COUNT
	.align		4
        /*0058*/ 	.byte	0x02, 0x4a
	.zero		1
	.zero		1


	//----- nvinfo : EIATTR_EXIT_INSTR_OFFSETS
	.align		4
        /*005c*/ 	.byte	0x04, 0x1c
        /*005e*/ 	.short	(.L_39 - .L_38)


	//   ....[0]....
.L_38:
        /*0060*/ 	.word	0x00000800


	//   ....[1]....
        /*0064*/ 	.word	0x00000850


	//----- nvinfo : EIATTR_CBANK_PARAM_SIZE
	.align		4
.L_39:
        /*0068*/ 	.byte	0x03, 0x19
        /*006a*/ 	.short	0x001c


	//----- nvinfo : EIATTR_PARAM_CBANK
	.align		4
        /*006c*/ 	.byte	0x04, 0x0a
        /*006e*/ 	.short	(.L_41 - .L_40)
	.align		4
.L_40:
        /*0070*/ 	.word	index@(.nv.constant0._Z26matrixMultiplicationSharedPiS_S_i)
        /*0074*/ 	.short	0x0380
        /*0076*/ 	.short	0x001c


	//----- nvinfo : EIATTR_SW_WAR
	.align		4
.L_41:
        /*0078*/ 	.byte	0x04, 0x36
        /*007a*/ 	.short	(.L_43 - .L_42)
.L_42:
        /*007c*/ 	.word	0x00000008
.L_43:


//--------------------- .nv.callgraph             --------------------------
	.section	.nv.callgraph,"",@"SHT_CUDA_CALLGRAPH"
	.align	4
	.sectionentsize	8
	.align		4
        /*0000*/ 	.word	0x00000000
	.align		4
        /*0004*/ 	.word	0xffffffff
	.align		4
        /*0008*/ 	.word	0x00000000
	.align		4
        /*000c*/ 	.word	0xfffffffe
	.align		4
        /*0010*/ 	.word	0x00000000
	.align		4
        /*0014*/ 	.word	0xfffffffd
	.align		4
        /*0018*/ 	.word	0x00000000
	.align		4
        /*001c*/ 	.word	0xfffffffc


//--------------------- .text._Z20matrixMultiplicationPiS_S_i --------------------------
	.section	.text._Z20matrixMultiplicationPiS_S_i,"ax",@progbits
	.align	128
        .global         _Z20matrixMultiplicationPiS_S_i
        .type           _Z20matrixMultiplicationPiS_S_i,@function
        .size           _Z20matrixMultiplicationPiS_S_i,(.L_x_8 - _Z20matrixMultiplicationPiS_S_i)
        .other          _Z20matrixMultiplicationPiS_S_i,@"STO_CUDA_ENTRY STV_DEFAULT"
_Z20matrixMultiplicationPiS_S_i:
.text._Z20matrixMultiplicationPiS_S_i:
[----:B------:R-:W-:Y:S01]  /*0000*/  LDC R1, c[0x0][0x37c] ;  /* 0x0000df00ff017b82 */ /* 0x000fe20000000800 */
[----:B------:R-:W0:Y:S07]  /*0010*/  S2R R0, SR_TID.Y ;  /* 0x0000000000007919 */ /* 0x000e2e0000002200 */
[----:B------:R-:W0:Y:S01]  /*0020*/  S2UR UR4, SR_CTAID.Y ;  /* 0x00000000000479c3 */ /* 0x000e220000002600 */
[----:B------:R-:W1:Y:S01]  /*0030*/  LDCU UR20, c[0x0][0x398] ;  /* 0x00007300ff1477ac */ /* 0x000e620008000800 */
[----:B------:R-:W2:Y:S06]  /*0040*/  S2R R3, SR_TID.X ;  /* 0x0000000000037919 */ /* 0x000eac0000002100 */
[----:B------:R-:W0:Y:S08]  /*0050*/  LDC R13, c[0x0][0x364] ;  /* 0x0000d900ff0d7b82 */ /* 0x000e300000000800 */
[----:B------:R-:W2:Y:S08]  /*0060*/  S2UR UR5, SR_CTAID.X ;  /* 0x00000000000579c3 */ /* 0x000eb00000002500 */
[----:B------:R-:W2:Y:S01]  /*0070*/  LDC R2, c[0x0][0x360] ;  /* 0x0000d800ff027b82 */ /* 0x000ea20000000800 */
[----:B0-----:R-:W-:-:S02]  /*0080*/  IMAD R13, R13, UR4, R0 ;  /* 0x000000040d0d7c24 */ /* 0x001fc4000f8e0200 */
[----:B--2---:R-:W-:-:S05]  /*0090*/  IMAD R0, R2, UR5, R3 ;  /* 0x0000000502007c24 */ /* 0x004fca000f8e0203 */
[----:B------:R-:W-:-:S04]  /*00a0*/  VIMNMX R2, PT, PT, R13, R0, !PT ;  /* 0x000000000d027248 */ /* 0x000fc80007fe0100 */
[----:B-1----:R-:W-:-:S13]  /*00b0*/  ISETP.GE.AND P0, PT, R2, UR20, PT ;  /* 0x0000001402007c0c */ /* 0x002fda000bf06270 */
[----:B------:R-:W-:Y:S05]  /*00c0*/  @P0 EXIT ;  /* 0x000000000000094d */ /* 0x000fea0003800000 */
[----:B------:R-:W-:Y:S01]  /*00d0*/  UISETP.GE.U32.AND UP0, UPT, UR20, 0x8, UPT ;  /* 0x000000081400788c */ /* 0x000fe2000bf06070 */
[----:B------:R-:W-:Y:S02]  /*00e0*/  HFMA2 R12, -RZ, RZ, 0, 0 ;  /* 0x00000000ff0c7431 */ /* 0x000fe400000001ff */
[----:B------:R-:W-:Y:S01]  /*00f0*/  IMAD R13, R13, UR20, RZ ;  /* 0x000000140d0d7c24 */ /* 0x000fe2000f8e02ff */
[----:B------:R-:W-:Y:S01]  /*0100*/  UMOV UR4, URZ ;  /* 0x000000ff00047c82 */ /* 0x000fe20008000000 */
[----:B------:R-:W0:Y:S04]  /*0110*/  LDCU.64 UR18, c[0x0][0x358] ;  /* 0x00006b00ff1277ac */ /* 0x000e280008000a00 */
[----:B------:R-:W-:Y:S05]  /*0120*/  BRA.U !UP0, `(.L_x_0) ;  /* 0x0000000508047547 */ /* 0x000fea000b800000 */
[----:B------:R-:W1:Y:S01]  /*0130*/  LDCU.128 UR24, c[0x0][0x380] ;  /* 0x00007000ff1877ac */ /* 0x000e620008000c00 */
[----:B------:R-:W-:Y:S02]  /*0140*/  MOV R12, RZ ;  /* 0x000000ff000c7202 */ /* 0x000fe40000000f00 */
[----:B------:R-:W-:Y:S01]  /*0150*/  MOV R14, R0 ;  /* 0x00000000000e7202 */ /* 0x000fe20000000f00 */
[----:B------:R-:W-:-:S04]  /*0160*/  ULOP3.LUT UR4, UR20, 0x7ffffff8, URZ, 0xc0, !UPT ;  /* 0x7ffffff814047892 */ /* 0x000fc8000f8ec0ff */
[----:B------:R-:W-:Y:S01]  /*0170*/  UIADD3 UR5, UPT, UPT, -UR4, URZ, URZ ;  /* 0x000000ff04057290 */ /* 0x000fe2000fffe1ff */
[----:B-1----:R-:W-:Y:S01]  /*0180*/  MOV R2, UR24 ;  /* 0x0000001800027c02 */ /* 0x002fe20008000f00 */
[----:B------:R-:W-:Y:S01]  /*0190*/  UIMAD.WIDE UR6, UR20, 0x8, UR26 ;  /* 0x00000008140678a5 */ /* 0x000fe2000f8e021a */
[----:B------:R-:W-:Y:S01]  /*01a0*/  MOV R3, UR25 ;  /* 0x0000001900037c02 */ /* 0x000fe20008000f00 */
[----:B------:R-:W-:Y:S02]  /*01b0*/  UIMAD.WIDE UR8, UR20, 0xc, UR26 ;  /* 0x0000000c140878a5 */ /* 0x000fe4000f8e021a */
[----:B------:R-:W-:Y:S01]  /*01c0*/  UIMAD.WIDE UR10, UR20, 0x10, UR26 ;  /* 0x00000010140a78a5 */ /* 0x000fe2000f8e021a */
[----:B------:R-:W-:Y:S01]  /*01d0*/  IMAD.WIDE.U32 R2, R13, 0x4, R2 ;  /* 0x000000040d027825 */ /* 0x000fe200078e0002 */
[----:B------:R-:W-:Y:S02]  /*01e0*/  UIMAD.WIDE UR12, UR20, 0x14, UR26 ;  /* 0x00000014140c78a5 */ /* 0x000fe4000f8e021a */
[----:B------:R-:W-:Y:S01]  /*01f0*/  UIMAD.WIDE UR14, UR20, 0x18, UR26 ;  /* 0x00000018140e78a5 */ /* 0x000fe2000f8e021a */
[----:B------:R-:W-:Y:S01]  /*0200*/  IADD3 R2, P0, PT, R2, 0x10, RZ ;  /* 0x0000001002027810 */ /* 0x000fe20007f1e0ff */
[----:B------:R-:W-:-:S03]  /*0210*/  UIMAD.WIDE UR16, UR20, 0x1c, UR26 ;  /* 0x0000001c141078a5 */ /* 0x000fc6000f8e021a */
[----:B------:R-:W-:-:S09]  /*0220*/  IADD3.X R3, PT, PT, RZ, R3, RZ, P0, !PT ;  /* 0x00000003ff037210 */ /* 0x000fd200007fe4ff */
.L_x_1:
[----:B------:R-:W-:Y:S01]  /*0230*/  UIMAD.WIDE UR22, UR20, 0x4, UR26 ;  /* 0x00000004141678a5 */ /* 0x000fe2000f8e021a */
[----:B------:R-:W-:Y:S02]  /*0240*/  IMAD.MOV.U32 R23, RZ, RZ, 0x4 ;  /* 0x00000004ff177424 */ /* 0x000fe400078e00ff */
[----:B------:R-:W-:Y:S01]  /*0250*/  HFMA2 R11, -RZ, RZ, 0, 2.384185791015625e-07 ;  /* 0x00000004ff0b7431 */ /* 0x000fe200000001ff */
[----:B------:R-:W-:Y:S01]  /*0260*/  MOV R25, 0x4 ;  /* 0x0000000400197802 */ /* 0x000fe20000000f00 */
[----:B0-----:R-:W2:Y:S01]  /*0270*/  LDG.E R21, desc[UR18][R2.64+-0x10] ;  /* 0xfffff01202157981 */ /* 0x001ea2000c1e1900 */
[C---:B------:R-:W-:Y:S01]  /*0280*/  IMAD.WIDE R22, R14.reuse, R23, UR26 ;  /* 0x0000001a0e167e25 */ /* 0x040fe2000f8e0217 */
[----:B------:R-:W-:Y:S02]  /*0290*/  MOV R8, UR22 ;  /* 0x0000001600087c02 */ /* 0x000fe40008000f00 */
[----:B------:R-:W-:Y:S01]  /*02a0*/  MOV R9, UR23 ;  /* 0x0000001700097c02 */ /* 0x000fe20008000f00 */
[----:B------:R-:W3:Y:S02]  /*02b0*/  LDG.E R19, desc[UR18][R2.64+-0xc] ;  /* 0xfffff41202137981 */ /* 0x000ee4000c1e1900 */
[----:B------:R-:W-:-:S02]  /*02c0*/  IMAD.WIDE R8, R14, 0x4, R8 ;  /* 0x000000040e087825 */ /* 0x000fc400078e0208 */
[----:B------:R-:W2:Y:S01]  /*02d0*/  LDG.E R22, desc[UR18][R22.64] ;  /* 0x0000001216167981 */ /* 0x000ea2000c1e1900 */
[----:B------:R-:W-:Y:S01]  /*02e0*/  MOV R5, 0x4 ;  /* 0x0000000400057802 */ /* 0x000fe20000000f00 */
[C---:B------:R-:W-:Y:S02]  /*02f0*/  IMAD.WIDE R24, R14.reuse, R25, UR6 ;  /* 0x000000060e187e25 */ /* 0x040fe4000f8e0219 */
[----:B------:R0:W3:Y:S02]  /*0300*/  LDG.E R20, desc[UR18][R8.64] ;  /* 0x0000001208147981 */ /* 0x0000e4000c1e1900 */
[----:B------:R-:W-:Y:S02]  /*0310*/  IMAD.WIDE R10, R14, R11, UR8 ;  /* 0x000000080e0a7e25 */ /* 0x000fe4000f8e020b */
[----:B------:R-:W4:Y:S04]  /*0320*/  LDG.E R18, desc[UR18][R24.64] ;  /* 0x0000001218127981 */ /* 0x000f28000c1e1900 */
[----:B------:R-:W4:Y:S01]  /*0330*/  LDG.E R17, desc[UR18][R2.64+-0x8] ;  /* 0xfffff81202117981 */ /* 0x000f22000c1e1900 */
[----:B0-----:R-:W-:-:S02]  /*0340*/  HFMA2 R9, -RZ, RZ, 0, 2.384185791015625e-07 ;  /* 0x00000004ff097431 */ /* 0x001fc400000001ff */
[----:B------:R-:W-:Y:S01]  /*0350*/  IMAD.MOV.U32 R7, RZ, RZ, 0x4 ;  /* 0x00000004ff077424 */ /* 0x000fe200078e00ff */
[----:B------:R0:W5:Y:S01]  /*0360*/  LDG.E R16, desc[UR18][R10.64] ;  /* 0x000000120a107981 */ /* 0x000162000c1e1900 */
[----:B------:R-:W-:-:S03]  /*0370*/  IMAD.WIDE R4, R14, R5, UR10 ;  /* 0x0000000a0e047e25 */ /* 0x000fc6000f8e0205 */
[----:B------:R-:W5:Y:S01]  /*0380*/  LDG.E R15, desc[UR18][R2.64+-0x4] ;  /* 0xfffffc12020f7981 */ /* 0x000f62000c1e1900 */
[C---:B------:R-:W-:Y:S01]  /*0390*/  IMAD.WIDE R6, R14.reuse, R7, UR12 ;  /* 0x0000000c0e067e25 */ /* 0x040fe2000f8e0207 */
[----:B------:R-:W-:Y:S02]  /*03a0*/  MOV R27, 0x4 ;  /* 0x00000004001b7802 */ /* 0x000fe40000000f00 */
[----:B------:R1:W5:Y:S01]  /*03b0*/  LDG.E R4, desc[UR18][R4.64] ;  /* 0x0000001204047981 */ /* 0x000362000c1e1900 */
[----:B------:R-:W-:-:S03]  /*03c0*/  IMAD.WIDE R8, R14, R9, UR14 ;  /* 0x0000000e0e087e25 */ /* 0x000fc6000f8e0209 */
[----:B------:R-:W5:Y:S01]  /*03d0*/  LDG.E R23, desc[UR18][R2.64] ;  /* 0x0000001202177981 */ /* 0x000f62000c1e1900 */
[----:B0-----:R-:W-:-:S03]  /*03e0*/  IMAD.WIDE R10, R14, R27, UR16 ;  /* 0x000000100e0a7e25 */ /* 0x001fc6000f8e021b */
[----:B------:R-:W5:Y:S04]  /*03f0*/  LDG.E R7, desc[UR18][R6.64] ;  /* 0x0000001206077981 */ /* 0x000f68000c1e1900 */
[----:B------:R-:W5:Y:S04]  /*0400*/  LDG.E R24, desc[UR18][R2.64+0x4] ;  /* 0x0000041202187981 */ /* 0x000f68000c1e1900 */
[----:B------:R-:W5:Y:S04]  /*0410*/  LDG.E R8, desc[UR18][R8.64] ;  /* 0x0000001208087981 */ /* 0x000f68000c1e1900 */
[----:B------:R-:W5:Y:S04]  /*0420*/  LDG.E R25, desc[UR18][R2.64+0x8] ;  /* 0x0000081202197981 */ /* 0x000f68000c1e1900 */
[----:B------:R-:W5:Y:S04]  /*0430*/  LDG.E R10, desc[UR18][R10.64] ;  /* 0x000000120a0a7981 */ /* 0x000f68000c1e1900 */
[----:B------:R0:W5:Y:S01]  /*0440*/  LDG.E R27, desc[UR18][R2.64+0xc] ;  /* 0x00000c12021b7981 */ /* 0x000162000c1e1900 */
[----:B------:R-:W-:-:S04]  /*0450*/  UIADD3 UR5, UPT, UPT, UR5, 0x8, URZ ;  /* 0x0000000805057890 */ /* 0x000fc8000fffe0ff */
[----:B------:R-:W-:Y:S01]  /*0460*/  UISETP.NE.AND UP0, UPT, UR5, URZ, UPT ;  /* 0x000000ff0500728c */ /* 0x000fe2000bf05270 */
[----:B-1----:R-:W-:Y:S02]  /*0470*/  MOV R5, UR20 ;  /* 0x0000001400057c02 */ /* 0x002fe40008000f00 */
[----:B0-----:R-:W-:Y:S02]  /*0480*/  IADD3 R2, P0, PT, R2, 0x20, RZ ;  /* 0x0000002002027810 */ /* 0x001fe40007f1e0ff */
[----:B------:R-:W-:Y:S02]  /*0490*/  LEA R14, R5, R14, 0x3 ;  /* 0x0000000e050e7211 */ /* 0x000fe400078e18ff */
[----:B------:R-:W-:Y:S01]  /*04a0*/  IADD3.X R3, PT, PT, RZ, R3, RZ, P0, !PT ;  /* 0x00000003ff037210 */ /* 0x000fe200007fe4ff */
[----:B--2---:R-:W-:-:S04]  /*04b0*/  IMAD R21, R21, R22, R12 ;  /* 0x0000001615157224 */ /* 0x004fc800078e020c */
[----:B---3--:R-:W-:-:S04]  /*04c0*/  IMAD R19, R19, R20, R21 ;  /* 0x0000001413137224 */ /* 0x008fc800078e0215 */
[----:B----4-:R-:W-:-:S04]  /*04d0*/  IMAD R17, R17, R18, R19 ;  /* 0x0000001211117224 */ /* 0x010fc800078e0213 */
[----:B-----5:R-:W-:-:S04]  /*04e0*/  IMAD R15, R15, R16, R17 ;  /* 0x000000100f0f7224 */ /* 0x020fc800078e0211 */
[----:B------:R-:W-:-:S04]  /*04f0*/  IMAD R4, R23, R4, R15 ;  /* 0x0000000417047224 */ /* 0x000fc800078e020f */
[----:B------:R-:W-:-:S04]  /*0500*/  IMAD R4, R24, R7, R4 ;  /* 0x0000000718047224 */ /* 0x000fc800078e0204 */
[----:B------:R-:W-:-:S04]  /*0510*/  IMAD R4, R25, R8, R4 ;  /* 0x0000000819047224 */ /* 0x000fc800078e0204 */
[----:B------:R-:W-:Y:S01]  /*0520*/  IMAD R12, R27, R10, R4 ;  /* 0x0000000a1b0c7224 */ /* 0x000fe200078e0204 */
[----:B------:R-:W-:Y:S06]  /*0530*/  BRA.U UP0, `(.L_x_1) ;  /* 0xfffffffd003c7547 */ /* 0x000fec000b83ffff */
.L_x_0:
[----:B------:R-:W-:-:S04]  /*0540*/  ULOP3.LUT UR6, UR20, 0x7, URZ, 0xc0, !UPT ;  /* 0x0000000714067892 */ /* 0x000fc8000f8ec0ff */
[----:B------:R-:W-:-:S09]  /*0550*/  UISETP.NE.AND UP0, UPT, UR6, URZ, UPT ;  /* 0x000000ff0600728c */ /* 0x000fd2000bf05270 */
[----:B------:R-:W-:Y:S05]  /*0560*/  BRA.U !UP0, `(.L_x_2) ;  /* 0x0000000508387547 */ /* 0x000fea000b800000 */
[----:B------:R-:W-:Y:S02]  /*0570*/  UISETP.GE.U32.AND UP0, UPT, UR6, 0x4, UPT ;  /* 0x000000040600788c */ /* 0x000fe4000bf06070 */
[----:B------:R-:W-:-:S04]  /*0580*/  ULOP3.LUT UR5, UR20, 0x3, URZ, 0xc0, !UPT ;  /* 0x0000000314057892 */ /* 0x000fc8000f8ec0ff */
[----:B------:R-:W-:-:S03]  /*0590*/  UISETP.NE.AND UP1, UPT, UR5, URZ, UPT ;  /* 0x000000ff0500728c */ /* 0x000fc6000bf25270 */
[----:B------:R-:W-:Y:S08]  /*05a0*/  BRA.U !UP0, `(.L_x_3) ;  /* 0x00000001087c7547 */ /* 0x000ff0000b800000 */
[----:B------:R-:W1:Y:S01]  /*05b0*/  LDC.64 R6, c[0x0][0x388] ;  /* 0x0000e200ff067b82 */ /* 0x000e620000000a00 */
[----:B------:R-:W2:Y:S01]  /*05c0*/  LDCU.64 UR6, c[0x0][0x380] ;  /* 0x00007000ff0677ac */ /* 0x000ea20008000a00 */
[----:B------:R-:W-:Y:S01]  /*05d0*/  IMAD.U32 R9, RZ, RZ, UR4 ;  /* 0x00000004ff097e24 */ /* 0x000fe2000f8e00ff */
[C---:B------:R-:W-:Y:S02]  /*05e0*/  IADD3 R3, PT, PT, R13.reuse, UR4, RZ ;  /* 0x000000040d037c10 */ /* 0x040fe4000fffe0ff */
[----:B------:R-:W-:Y:S01]  /*05f0*/  IADD3 R10, P0, PT, R13, UR4, RZ ;  /* 0x000000040d0a7c10 */ /* 0x000fe2000ff1e0ff */
[----:B------:R-:W-:Y:S01]  /*0600*/  IMAD R9, R9, UR20, R0 ;  /* 0x0000001409097c24 */ /* 0x000fe2000f8e0200 */
[----:B------:R-:W-:Y:S01]  /*0610*/  MOV R11, UR20 ;  /* 0x00000014000b7c02 */ /* 0x000fe20008000f00 */
[----:B------:R-:W3:Y:S01]  /*0620*/  LDC.64 R4, c[0x0][0x380] ;  /* 0x0000e000ff047b82 */ /* 0x000ee20000000a00 */
[----:B------:R-:W-:Y:S01]  /*0630*/  MOV R15, UR20 ;  /* 0x00000014000f7c02 */ /* 0x000fe20008000f00 */
[----:B-1----:R-:W-:Y:S01]  /*0640*/  IMAD.WIDE R6, R9, 0x4, R6 ;  /* 0x0000000409067825 */ /* 0x002fe200078e0206 */
[----:B------:R-:W-:-:S05]  /*0650*/  MOV R9, UR20 ;  /* 0x0000001400097c02 */ /* 0x000fca0008000f00 */
[----:B------:R-:W-:Y:S02]  /*0660*/  IMAD.WIDE R8, R9, 0x4, R6 ;  /* 0x0000000409087825 */ /* 0x000fe400078e0206 */
[----:B0-----:R-:W4:Y:S02]  /*0670*/  LDG.E R6, desc[UR18][R6.64] ;  /* 0x0000001206067981 */ /* 0x001f24000c1e1900 */
[----:B---3--:R-:W-:Y:S01]  /*0680*/  IMAD.WIDE.U32 R4, R3, 0x4, R4 ;  /* 0x0000000403047825 */ /* 0x008fe200078e0004 */
[----:B------:R-:W-:Y:S01]  /*0690*/  IADD3.X R3, PT, PT, RZ, RZ, RZ, P0, !PT ;  /* 0x000000ffff037210 */ /* 0x000fe200007fe4ff */
[----:B------:R-:W3:Y:S01]  /*06a0*/  LDG.E R17, desc[UR18][R8.64] ;  /* 0x0000001208117981 */ /* 0x000ee2000c1e1900 */
[----:B--2---:R-:W-:-:S03]  /*06b0*/  LEA R2, P0, R10, UR6, 0x2 ;  /* 0x000000060a027c11 */ /* 0x004fc6000f8010ff */
[----:B------:R-:W4:Y:S01]  /*06c0*/  LDG.E R5, desc[UR18][R4.64] ;  /* 0x0000001204057981 */ /* 0x000f22000c1e1900 */
[----:B------:R-:W-:Y:S01]  /*06d0*/  LEA.HI.X R3, R10, UR7, R3, 0x2, P0 ;  /* 0x000000070a037c11 */ /* 0x000fe200080f1403 */
[----:B------:R-:W-:-:S04]  /*06e0*/  IMAD.WIDE R10, R11, 0x4, R8 ;  /* 0x000000040b0a7825 */ /* 0x000fc800078e0208 */
[----:B------:R-:W3:Y:S01]  /*06f0*/  LDG.E R16, desc[UR18][R2.64+0x4] ;  /* 0x0000041202107981 */ /* 0x000ee2000c1e1900 */
[----:B------:R-:W-:-:S03]  /*0700*/  IMAD.WIDE R14, R15, 0x4, R10 ;  /* 0x000000040f0e7825 */ /* 0x000fc600078e020a */
[----:B------:R-:W2:Y:S04]  /*0710*/  LDG.E R19, desc[UR18][R10.64] ;  /* 0x000000120a137981 */ /* 0x000ea8000c1e1900 */
[----:B------:R-:W2:Y:S04]  /*0720*/  LDG.E R18, desc[UR18][R2.64+0x8] ;  /* 0x0000081202127981 */ /* 0x000ea8000c1e1900 */
[----:B------:R-:W5:Y:S04]  /*0730*/  LDG.E R20, desc[UR18][R2.64+0xc] ;  /* 0x00000c1202147981 */ /* 0x000f68000c1e1900 */
[----:B------:R-:W5:Y:S01]  /*0740*/  LDG.E R14, desc[UR18][R14.64] ;  /* 0x000000120e0e7981 */ /* 0x000f62000c1e1900 */
[----:B------:R-:W-:Y:S01]  /*0750*/  UIADD3 UR4, UPT, UPT, UR4, 0x4, URZ ;  /* 0x0000000404047890 */ /* 0x000fe2000fffe0ff */
[----:B----4-:R-:W-:-:S04]  /*0760*/  IMAD R5, R5, R6, R12 ;  /* 0x0000000605057224 */ /* 0x010fc800078e020c */
[----:B---3--:R-:W-:-:S04]  /*0770*/  IMAD R5, R16, R17, R5 ;  /* 0x0000001110057224 */ /* 0x008fc800078e0205 */
[----:B--2---:R-:W-:-:S04]  /*0780*/  IMAD R5, R18, R19, R5 ;  /* 0x0000001312057224 */ /* 0x004fc800078e0205 */
[----:B-----5:R-:W-:-:S07]  /*0790*/  IMAD R12, R20, R14, R5 ;  /* 0x0000000e140c7224 */ /* 0x020fce00078e0205 */
.L_x_3:
[----:B------:R-:W-:Y:S05]  /*07a0*/  BRA.U !UP1, `(.L_x_2) ;  /* 0x0000000109a87547 */ /* 0x000fea000b800000 */
[----:B------:R-:W-:Y:S01]  /*07b0*/  UISETP.NE.AND UP0, UPT, UR5, 0x1, UPT ;  /* 0x000000010500788c */ /* 0x000fe2000bf05270 */
[----:B------:R-:W-:Y:S01]  /*07c0*/  MOV R7, UR4 ;  /* 0x0000000400077c02 */ /* 0x000fe20008000f00 */
[----:B------:R-:W-:Y:S02]  /*07d0*/  ULOP3.LUT UR5, UR20, 0x1, URZ, 0xc0, !UPT ;  /* 0x0000000114057892 */ /* 0x000fe4000f8ec0ff */
[----:B------:R-:W-:Y:S02]  /*07e0*/  MOV R15, UR20 ;  /* 0x00000014000f7c02 */ /* 0x000fe40008000f00 */
[----:B------:R-:W-:Y:S01]  /*07f0*/  UISETP.NE.U32.AND UP1, UPT, UR5, 0x1, UPT ;  /* 0x000000010500788c */ /* 0x000fe2000bf25070 */
[----:B------:R-:W-:-:S04]  /*0800*/  PLOP3.LUT P1, PT, PT, PT, UP0, 0x80, 0x8 ;  /* 0x000000000008781c */ /* 0x000fc80003f2f008 */
[----:B------:R-:W1:Y:S01]  /*0810*/  @UP0 LDCU.128 UR8, c[0x0][0x380] ;  /* 0x00007000ff0807ac */ /* 0x000e620008000c00 */
[----:B------:R-:W-:Y:S01]  /*0820*/  PLOP3.LUT P0, PT, PT, PT, UP1, 0x80, 0x8 ;  /* 0x000000000008781c */ /* 0x000fe20003f0f018 */
[----:B------:R-:W2:Y:S04]  /*0830*/  @UP0 LDCU.64 UR6, c[0x0][0x380] ;  /* 0x00007000ff0607ac */ /* 0x000ea80008000a00 */
[----:B------:R-:W3:Y:S03]  /*0840*/  @!UP1 LDCU.128 UR12, c[0x0][0x380] ;  /* 0x00007000ff0c97ac */ /* 0x000ee60008000c00 */
[C---:B------:R-:W-:Y:S02]  /*0850*/  @P1 IADD3 R3, PT, PT, R13.reuse, UR4, RZ ;  /* 0x000000040d031c10 */ /* 0x040fe4000fffe0ff */
[----:B------:R-:W-:Y:S01]  /*0860*/  @P1 IADD3 R6, P2, PT, R13, UR4, RZ ;  /* 0x000000040d061c10 */ /* 0x000fe2000ff5e0ff */
[----:B------:R-:W-:Y:S01]  /*0870*/  @UP0 UIADD3 UR4, UPT, UPT, UR4, 0x2, URZ ;  /* 0x0000000204040890 */ /* 0x000fe2000fffe0ff */
[----:B-1----:R-:W-:Y:S01]  /*0880*/  MOV R11, UR9 ;  /* 0x00000009000b7c02 */ /* 0x002fe20008000f00 */
[----:B------:R-:W-:Y:S01]  /*0890*/  IMAD.U32 R10, RZ, RZ, UR8 ;  /* 0x00000008ff0a7e24 */ /* 0x000fe2000f8e00ff */
[----:B------:R-:W-:-:S02]  /*08a0*/  MOV R4, UR10 ;  /* 0x0000000a00047c02 */ /* 0x000fc40008000f00 */
[----:B------:R-:W-:Y:S01]  /*08b0*/  MOV R5, UR11 ;  /* 0x0000000b00057c02 */ /* 0x000fe20008000f00 */
[----:B------:R-:W-:-:S04]  /*08c0*/  @P1 IMAD.WIDE.U32 R10, R3, 0x4, R10 ;  /* 0x00000004030a1825 */ /* 0x000fc800078e000a */
[----:B------:R-:W-:Y:S01]  /*08d0*/  @P1 IMAD R3, R7, UR20, R0 ;  /* 0x0000001407031c24 */ /* 0x000fe2000f8e0200 */
[----:B------:R-:W-:Y:S01]  /*08e0*/  @P1 IADD3.X R7, PT, PT, RZ, RZ, RZ, P2, !PT ;  /* 0x000000ffff071210 */ /* 0x000fe200017fe4ff */
[----:B------:R-:W-:Y:S01]  /*08f0*/  IMAD.U32 R19, RZ, RZ, UR4 ;  /* 0x00000004ff137e24 */ /* 0x000fe2000f8e00ff */
[C---:B--2---:R-:W-:Y:S01]  /*0900*/  @P1 LEA R2, P2, R6.reuse, UR6, 0x2 ;  /* 0x0000000606021c11 */ /* 0x044fe2000f8410ff */
[----:B------:R-:W-:Y:S01]  /*0910*/  @P1 IMAD.WIDE R4, R3, 0x4, R4 ;  /* 0x0000000403041825 */ /* 0x000fe200078e0204 */
[----:B------:R-:W-:Y:S01]  /*0920*/  @!P0 IADD3 R17, PT, PT, R13, UR4, RZ ;  /* 0x000000040d118c10 */ /* 0x000fe2000fffe0ff */
[----:B0-----:R-:W2:Y:S01]  /*0930*/  @P1 LDG.E R11, desc[UR18][R10.64] ;  /* 0x000000120a0b1981 */ /* 0x001ea2000c1e1900 */
[----:B------:R-:W-:Y:S01]  /*0940*/  @P1 LEA.HI.X R3, R6, UR7, R7, 0x2, P2 ;  /* 0x0000000706031c11 */ /* 0x000fe200090f1407 */
[----:B------:R-:W-:Y:S01]  /*0950*/  @!P0 IMAD R19, R19, UR20, R0 ;  /* 0x0000001413138c24 */ /* 0x000fe2000f8e0200 */
[----:B---3--:R-:W-:Y:S01]  /*0960*/  MOV R6, UR12 ;  /* 0x0000000c00067c02 */ /* 0x008fe20008000f00 */
[----:B------:R-:W-:Y:S01]  /*0970*/  @P1 IMAD.WIDE R14, R15, 0x4, R4 ;  /* 0x000000040f0e1825 */ /* 0x000fe200078e0204 */
[----:B------:R-:W-:Y:S01]  /*0980*/  MOV R7, UR13 ;  /* 0x0000000d00077c02 */ /* 0x000fe20008000f00 */
[----:B------:R-:W2:Y:S01]  /*0990*/  @P1 LDG.E R4, desc[UR18][R4.64] ;  /* 0x0000001204041981 */ /* 0x000ea2000c1e1900 */
[----:B------:R-:W-:-:S02]  /*09a0*/  MOV R8, UR14 ;  /* 0x0000000e00087c02 */ /* 0x000fc40008000f00 */
[----:B------:R-:W-:Y:S01]  /*09b0*/  MOV R9, UR15 ;  /* 0x0000000f00097c02 */ /* 0x000fe20008000f00 */
[----:B------:R-:W-:Y:S01]  /*09c0*/  @!P0 IMAD.WIDE.U32 R6, R17, 0x4, R6 ;  /* 0x0000000411068825 */ /* 0x000fe200078e0006 */
[----:B------:R-:W3:Y:S03]  /*09d0*/  @P1 LDG.E R14, desc[UR18][R14.64] ;  /* 0x000000120e0e1981 */ /* 0x000ee6000c1e1900 */
[----:B------:R-:W-:Y:S01]  /*09e0*/  @!P0 IMAD.WIDE R8, R19, 0x4, R8 ;  /* 0x0000000413088825 */ /* 0x000fe200078e0208 */
[----:B------:R-:W3:Y:S04]  /*09f0*/  @P1 LDG.E R2, desc[UR18][R2.64+0x4] ;  /* 0x0000041202021981 */ /* 0x000ee8000c1e1900 */
[----:B------:R-:W4:Y:S04]  /*0a00*/  @!P0 LDG.E R7, desc[UR18][R6.64] ;  /* 0x0000001206078981 */ /* 0x000f28000c1e1900 */
[----:B------:R-:W4:Y:S01]  /*0a10*/  @!P0 LDG.E R8, desc[UR18][R8.64] ;  /* 0x0000001208088981 */ /* 0x000f22000c1e1900 */
[----:B--2---:R-:W-:-:S04]  /*0a20*/  @P1 IMAD R11, R11, R4, R12 ;  /* 0x000000040b0b1224 */ /* 0x004fc800078e020c */
[----:B---3--:R-:W-:-:S04]  /*0a30*/  @P1 IMAD R12, R2, R14, R11 ;  /* 0x0000000e020c1224 */ /* 0x008fc800078e020b */
[----:B----4-:R-:W-:-:S07]  /*0a40*/  @!P0 IMAD R12, R7, R8, R12 ;  /* 0x00000008070c8224 */ /* 0x010fce00078e020c */
.L_x_2:
[----:B------:R-:W1:Y:S01]  /*0a50*/  LDC.64 R2, c[0x0][0x390] ;  /* 0x0000e400ff027b82 */ /* 0x000e620000000a00 */
[----:B------:R-:W-:-:S05]  /*0a60*/  IADD3 R13, PT, PT, R0, R13, RZ ;  /* 0x0000000d000d7210 */ /* 0x000fca0007ffe0ff */
[----:B-1----:R-:W-:-:S05]  /*0a70*/  IMAD.WIDE R2, R13, 0x4, R2 ;  /* 0x000000040d027825 */ /* 0x002fca00078e0202 */
[----:B0-----:R-:W-:Y:S01]  /*0a80*/  STG.E desc[UR18][R2.64], R12 ;  /* 0x0000000c02007986 */ /* 0x001fe2000c101912 */
[----:B------:R-:W-:Y:S05]  /*0a90*/  EXIT ;  /* 0x000000000000794d */ /* 0x000fea0003800000 */
.L_x_4:
[----:B------:R-:W-:-:S00]  /*0aa0*/  BRA `(.L_x_4) ;  /* 0xfffffffc00fc7947 */ /* 0x000fc0000383ffff */
[----:B------:R-:W-:-:S00]  /*0ab0*/  NOP ;  /* 0x0000000000007918 */ /* 0x000fc00000000000 */
        /* <DEDUP_REMOVED lines=12> */
.L_x_8:


//--------------------- .text._Z26matrixMultiplicationSharedPiS_S_i --------------------------
	.section	.text._Z26matrixMultiplicationSharedPiS_S_i,"ax",@progbits
	.align	128
        .global         _Z26matrixMultiplicationSharedPiS_S_i
        .type           _Z26matrixMultiplicationSharedPiS_S_i,@function
        .size           _Z26matrixMultiplicationSharedPiS_S_i,(.L_x_9 - _Z26matrixMultiplicationSharedPiS_S_i)
        .other          _Z26matrixMultiplicationSharedPiS_S_i,@"STO_CUDA_ENTRY STV_DEFAULT"
_Z26matrixMultiplicationSharedPiS_S_i:
.text._Z26matrixMultiplicationSharedPiS_S_i:
[----:B------:R-:W-:Y:S01]  /*0000*/  LDC R1, c[0x0][0x37c] ;  /* 0x0000df00ff017b82 */ /* 0x000fe20000000800 */
[----:B------:R-:W0:Y:S01]  /*0010*/  LDCU UR4, c[0x0][0x398] ;  /* 0x00007300ff0477ac */ /* 0x000e220008000800 */
[----:B------:R-:W1:Y:S01]  /*0020*/  S2R R18, SR_CTAID.Y ;  /* 0x0000000000127919 */ /* 0x000e620000002600 */
[----:B------:R-:W-:Y:S01]  /*0030*/  HFMA2 R27, -RZ, RZ, 0, 0 ;  /* 0x00000000ff1b7431 */ /* 0x000fe200000001ff */
[----:B------:R-:W2:Y:S01]  /*0040*/  LDCU.64 UR8, c[0x0][0x358] ;  /* 0x00006b00ff0877ac */ /* 0x000ea20008000a00 */
[----:B------:R-:W1:Y:S01]  /*0050*/  S2R R19, SR_TID.Y ;  /* 0x0000000000137919 */ /* 0x000e620000002200 */
[----:B------:R-:W3:Y:S01]  /*0060*/  S2R R4, SR_CTAID.X ;  /* 0x0000000000047919 */ /* 0x000ee20000002500 */
[----:B------:R-:W3:Y:S01]  /*0070*/  S2R R21, SR_TID.X ;  /* 0x0000000000157919 */ /* 0x000ee20000002100 */
[----:B0-----:R-:W-:-:S04]  /*0080*/  MOV R6, UR4 ;  /* 0x0000000400067c02 */ /* 0x001fc80008000f00 */
[----:B------:R-:W-:Y:S02]  /*0090*/  ISETP.GE.AND P0, PT, R6, 0x1, PT ;  /* 0x000000010600780c */ /* 0x000fe40003f06270 */
[----:B-1----:R-:W-:Y:S02]  /*00a0*/  LEA R18, R18, R19, 0x5 ;  /* 0x0000001312127211 */ /* 0x002fe400078e28ff */
[----:B---3--:R-:W-:-:S09]  /*00b0*/  LEA R23, R4, R21, 0x5 ;  /* 0x0000001504177211 */ /* 0x008fd200078e28ff */
[----:B--2---:R-:W-:Y:S05]  /*00c0*/  @!P0 BRA `(.L_x_5) ;  /* 0x0000000400c48947 */ /* 0x004fea0003800000 */
[----:B------:R-:W0:Y:S01]  /*00d0*/  S2UR UR6, SR_CgaCtaId ;  /* 0x00000000000679c3 */ /* 0x000e220000008800 */
[----:B------:R-:W-:Y:S01]  /*00e0*/  UMOV UR4, 0x400 ;  /* 0x0000040000047882 */ /* 0x000fe20000000000 */
[----:B------:R-:W-:Y:S01]  /*00f0*/  IADD3 R2, PT, PT, R6, 0x1f, RZ ;  /* 0x0000001f06027810 */ /* 0x000fe20007ffe0ff */
[----:B------:R-:W-:Y:S01]  /*0100*/  UIADD3 UR5, UPT, UPT, UR4, 0x1000, URZ ;  /* 0x0000100004057890 */ /* 0x000fe2000fffe0ff */
[-CC-:B------:R-:W-:Y:S01]  /*0110*/  IMAD R17, R19, R6.reuse, R21.reuse ;  /* 0x0000000613117224 */ /* 0x180fe200078e0215 */
[----:B------:R-:W-:Y:S01]  /*0120*/  MOV R27, RZ ;  /* 0x000000ff001b7202 */ /* 0x000fe20000000f00 */
[----:B------:R-:W-:Y:S01]  /*0130*/  IMAD R7, R18, R6, R21 ;  /* 0x0000000612077224 */ /* 0x000fe200078e0215 */
[----:B------:R-:W-:Y:S01]  /*0140*/  SHF.R.U32.HI R2, RZ, 0x5, R2 ;  /* 0x00000005ff027819 */ /* 0x000fe20000011602 */
[----:B------:R-:W1:Y:S01]  /*0150*/  LDC R0, c[0x0][0x398] ;  /* 0x0000e600ff007b82 */ /* 0x000e620000000800 */
[----:B------:R-:W-:Y:S02]  /*0160*/  LEA R17, R4, R17, 0x5 ;  /* 0x0000001104117211 */ /* 0x000fe400078e28ff */
[----:B------:R-:W-:-:S05]  /*0170*/  IADD3 R16, PT, PT, -R2, RZ, RZ ;  /* 0x000000ff02107210 */ /* 0x000fca0007ffe1ff */
[----:B------:R-:W2:Y:S01]  /*0180*/  LDC.64 R24, c[0x0][0x380] ;  /* 0x0000e000ff187b82 */ /* 0x000ea20000000a00 */
[----:B0-----:R-:W-:Y:S02]  /*0190*/  ULEA UR4, UR6, UR4, 0x18 ;  /* 0x0000000406047291 */ /* 0x001fe4000f8ec0ff */
[----:B------:R-:W-:-:S04]  /*01a0*/  ULEA UR5, UR6, UR5, 0x18 ;  /* 0x0000000506057291 */ /* 0x000fc8000f8ec0ff */
[----:B------:R-:W-:Y:S02]  /*01b0*/  LEA R5, R19, UR4, 0x7 ;  /* 0x0000000413057c11 */ /* 0x000fe4000f8e38ff */
[C---:B------:R-:W-:Y:S02]  /*01c0*/  LEA R3, R21.reuse, UR5, 0x2 ;  /* 0x0000000515037c11 */ /* 0x040fe4000f8e10ff */
[----:B------:R-:W-:Y:S02]  /*01d0*/  LEA R4, R21, R5, 0x2 ;  /* 0x0000000515047211 */ /* 0x000fe400078e10ff */
[----:B------:R-:W-:-:S07]  /*01e0*/  LEA R2, R19, R3, 0x7 ;  /* 0x0000000313027211 */ /* 0x000fce00078e38ff */
.L_x_6:
[----:B-1----:R-:W-:Y:S01]  /*01f0*/  MOV R6, R0 ;  /* 0x0000000000067202 */ /* 0x002fe20000000f00 */
[----:B------:R-:W-:Y:S01]  /*0200*/  HFMA2 R20, -RZ, RZ, 0, 0 ;  /* 0x00000000ff147431 */ /* 0x000fe200000001ff */
[----:B------:R-:W-:Y:S01]  /*0210*/  MOV R22, RZ ;  /* 0x000000ff00167202 */ /* 0x000fe20000000f00 */
[----:B--2---:R-:W-:Y:S01]  /*0220*/  IMAD.WIDE R8, R7, 0x4, R24 ;  /* 0x0000000407087825 */ /* 0x004fe200078e0218 */
[-C--:B------:R-:W-:Y:S02]  /*0230*/  ISETP.GE.U32.AND P0, PT, R23, R6.reuse, PT ;  /* 0x000000061700720c */ /* 0x080fe40003f06070 */
[-C--:B------:R-:W-:Y:S02]  /*0240*/  ISETP.GE.AND P1, PT, R21, R6.reuse, PT ;  /* 0x000000061500720c */ /* 0x080fe40003f26270 */
[-C--:B------:R-:W-:Y:S02]  /*0250*/  ISETP.GE.OR P0, PT, R19, R6.reuse, P0 ;  /* 0x000000061300720c */ /* 0x080fe40000706670 */
[----:B------:R-:W-:-:S11]  /*0260*/  ISETP.GE.U32.OR P1, PT, R18, R6, P1 ;  /* 0x000000061200720c */ /* 0x000fd60000f26470 */
[----:B------:R-:W0:Y:S02]  /*0270*/  @!P0 LDC.64 R10, c[0x0][0x388] ;  /* 0x0000e200ff0a8b82 */ /* 0x000e240000000a00 */
[----:B------:R-:W2:Y:S01]  /*0280*/  @!P1 LDG.E R20, desc[UR8][R8.64] ;  /* 0x0000000808149981 */ /* 0x000ea2000c1e1900 */
[----:B0-----:R-:W-:-:S05]  /*0290*/  @!P0 IMAD.WIDE.U32 R10, R17, 0x4, R10 ;  /* 0x00000004110a8825 */ /* 0x001fca00078e000a */
[----:B------:R-:W3:Y:S04]  /*02a0*/  @!P0 LDG.E R22, desc[UR8][R10.64] ;  /* 0x000000080a168981 */ /* 0x000ee8000c1e1900 */
[----:B--2---:R-:W-:Y:S04]  /*02b0*/  STS [R4], R20 ;  /* 0x0000001404007388 */ /* 0x004fe80000000800 */
[----:B---3--:R-:W-:Y:S01]  /*02c0*/  STS [R2], R22 ;  /* 0x0000001602007388 */ /* 0x008fe20000000800 */
[----:B------:R-:W-:Y:S06]  /*02d0*/  BAR.SYNC.DEFER_BLOCKING 0x0 ;  /* 0x0000000000007b1d */ /* 0x000fec0000010000 */
[----:B------:R-:W-:Y:S04]  /*02e0*/  LDS R26, [R3] ;  /* 0x00000000031a7984 */ /* 0x000fe80000000800 */
[----:B------:R-:W0:Y:S04]  /*02f0*/  LDS.128 R12, [R5] ;  /* 0x00000000050c7984 */ /* 0x000e280000000c00 */
[----:B------:R-:W1:Y:S04]  /*0300*/  LDS R28, [R3+0x80] ;  /* 0x00008000031c7984 */ /* 0x000e680000000800 */
[----:B------:R-:W2:Y:S04]  /*0310*/  LDS R29, [R3+0x100] ;  /* 0x00010000031d7984 */ /* 0x000ea80000000800 */
[----:B------:R-:W-:Y:S04]  /*0320*/  LDS.128 R8, [R5+0x10] ;  /* 0x0000100005087984 */ /* 0x000fe80000000c00 */
[----:B------:R-:W-:Y:S04]  /*0330*/  LDS R20, [R3+0x280] ;  /* 0x0002800003147984 */ /* 0x000fe80000000800 */
[----:B------:R-:W-:Y:S01]  /*0340*/  LDS R22, [R3+0x400] ;  /* 0x0004000003167984 */ /* 0x000fe20000000800 */
[----:B0-----:R-:W-:-:S03]  /*0350*/  IMAD R26, R12, R26, R27 ;  /* 0x0000001a0c1a7224 */ /* 0x001fc600078e021b */
[----:B------:R-:W0:Y:S01]  /*0360*/  LDS R12, [R3+0x180] ;  /* 0x00018000030c7984 */ /* 0x000e220000000800 */
[----:B-1----:R-:W-:-:S03]  /*0370*/  IMAD R13, R28, R13, R26 ;  /* 0x0000000d1c0d7224 */ /* 0x002fc600078e021a */
[----:B------:R-:W1:Y:S01]  /*0380*/  LDS R26, [R3+0x200] ;  /* 0x00020000031a7984 */ /* 0x000e620000000800 */
[----:B--2---:R-:W-:-:S03]  /*0390*/  IMAD R13, R29, R14, R13 ;  /* 0x0000000e1d0d7224 */ /* 0x004fc600078e020d */
[----:B------:R-:W2:Y:S01]  /*03a0*/  LDS R27, [R3+0x300] ;  /* 0x00030000031b7984 */ /* 0x000ea20000000800 */
[----:B0-----:R-:W-:-:S04]  /*03b0*/  IMAD R13, R12, R15, R13 ;  /* 0x0000000f0c0d7224 */ /* 0x001fc800078e020d */
[----:B-1----:R-:W-:Y:S02]  /*03c0*/  IMAD R13, R8, R26, R13 ;  /* 0x0000001a080d7224 */ /* 0x002fe400078e020d */
[----:B------:R-:W0:Y:S02]  /*03d0*/  LDS R8, [R3+0x380] ;  /* 0x0003800003087984 */ /* 0x000e240000000800 */
[----:B------:R-:W-:Y:S02]  /*03e0*/  IMAD R9, R20, R9, R13 ;  /* 0x0000000914097224 */ /* 0x000fe400078e020d */
[----:B------:R-:W1:Y:S04]  /*03f0*/  LDS.128 R12, [R5+0x20] ;  /* 0x00002000050c7984 */ /* 0x000e680000000c00 */
[----:B------:R-:W3:Y:S01]  /*0400*/  LDS R20, [R3+0x480] ;  /* 0x0004800003147984 */ /* 0x000ee20000000800 */
[----:B--2---:R-:W-:-:S03]  /*0410*/  IMAD R9, R27, R10, R9 ;  /* 0x0000000a1b097224 */ /* 0x004fc600078e0209 */
[----:B------:R-:W2:Y:S04]  /*0420*/  LDS R27, [R3+0x500] ;  /* 0x00050000031b7984 */ /* 0x000ea80000000800 */
[----:B------:R-:W-:Y:S01]  /*0430*/  LDS R26, [R3+0xf00] ;  /* 0x000f0000031a7984 */ /* 0x000fe20000000800 */
[----:B0-----:R-:W-:-:S04]  /*0440*/  IMAD R9, R8, R11, R9 ;  /* 0x0000000b08097224 */ /* 0x001fc800078e0209 */
[----:B-1----:R-:W-:Y:S02]  /*0450*/  IMAD R9, R12, R22, R9 ;  /* 0x000000160c097224 */ /* 0x002fe400078e0209 */
[----:B------:R-:W0:Y:S02]  /*0460*/  LDS R12, [R3+0x580] ;  /* 0x00058000030c7984 */ /* 0x000e240000000800 */
[----:B---3--:R-:W-:Y:S02]  /*0470*/  IMAD R13, R20, R13, R9 ;  /* 0x0000000d140d7224 */ /* 0x008fe400078e0209 */
[----:B------:R-:W-:Y:S04]  /*0480*/  LDS R22, [R3+0x600] ;  /* 0x0006000003167984 */ /* 0x000fe80000000800 */
[----:B------:R-:W1:Y:S04]  /*0490*/  LDS.128 R8, [R5+0x30] ;  /* 0x0000300005087984 */ /* 0x000e680000000c00 */
[----:B------:R-:W3:Y:S01]  /*04a0*/  LDS R20, [R3+0x680] ;  /* 0x0006800003147984 */ /* 0x000ee20000000800 */
[----:B--2---:R-:W-:-:S03]  /*04b0*/  IMAD R13, R27, R14, R13 ;  /* 0x0000000e1b0d7224 */ /* 0x004fc600078e020d */
[----:B------:R-:W2:Y:S01]  /*04c0*/  LDS R27, [R3+0x700] ;  /* 0x00070000031b7984 */ /* 0x000ea20000000800 */
        /* <DEDUP_REMOVED lines=36> */
[----:B------:R-:W-:Y:S01]  /*0710*/  IADD3 R16, PT, PT, R16, 0x1, RZ ;  /* 0x0000000110107810 */ /* 0x000fe20007ffe0ff */
[----:B------:R-:W-:Y:S03]  /*0720*/  BAR.SYNC.DEFER_BLOCKING 0x0 ;  /* 0x0000000000007b1d */ /* 0x000fe60000010000 */
[----:B------:R-:W-:Y:S02]  /*0730*/  ISETP.NE.AND P0, PT, R16, RZ, PT ;  /* 0x000000ff1000720c */ /* 0x000fe40003f05270 */
[----:B------:R-:W-:Y:S01]  /*0740*/  IADD3 R7, PT, PT, R7, 0x20, RZ ;  /* 0x0000002007077810 */ /* 0x000fe20007ffe0ff */
[----:B0-----:R-:W-:-:S04]  /*0750*/  IMAD R12, R12, R15, R20 ;  /* 0x0000000f0c0c7224 */ /* 0x001fc800078e0214 */
[----:B-1----:R-:W-:-:S04]  /*0760*/  IMAD R8, R8, R13, R12 ;  /* 0x0000000d08087224 */ /* 0x002fc800078e020c */
[----:B---3--:R-:W-:-:S04]  /*0770*/  IMAD R9, R22, R9, R8 ;  /* 0x0000000916097224 */ /* 0x008fc800078e0208 */
[----:B------:R-:W-:Y:S01]  /*0780*/  IMAD R9, R26, R10, R9 ;  /* 0x0000000a1a097224 */ /* 0x000fe200078e0209 */
[----:B------:R-:W-:Y:S02]  /*0790*/  IADD3 R21, PT, PT, R21, 0x20, RZ ;  /* 0x0000002015157810 */ /* 0x000fe40007ffe0ff */
[----:B------:R-:W-:Y:S01]  /*07a0*/  IADD3 R19, PT, PT, R19, 0x20, RZ ;  /* 0x0000002013137810 */ /* 0x000fe20007ffe0ff */
[----:B--2---:R-:W-:Y:S01]  /*07b0*/  IMAD R27, R14, R11, R9 ;  /* 0x0000000b0e1b7224 */ /* 0x004fe200078e0209 */
[----:B------:R-:W-:Y:S01]  /*07c0*/  LEA R17, R6, R17, 0x5 ;  /* 0x0000001106117211 */ /* 0x000fe200078e28ff */
[----:B------:R-:W-:Y:S06]  /*07d0*/  @P0 BRA `(.L_x_6) ;  /* 0xfffffff800840947 */ /* 0x000fec000383ffff */
.L_x_5:
[----:B------:R-:W-:-:S04]  /*07e0*/  VIMNMX R3, PT, PT, R18, R23, !PT ;  /* 0x0000001712037248 */ /* 0x000fc80007fe0100 */
[----:B------:R-:W-:-:S13]  /*07f0*/  ISETP.GE.AND P0, PT, R3, R6, PT ;  /* 0x000000060300720c */ /* 0x000fda0003f06270 */
[----:B------:R-:W-:Y:S05]  /*0800*/  @P0 EXIT ;  /* 0x000000000000094d */ /* 0x000fea0003800000 */
[----:B------:R-:W0:Y:S01]  /*0810*/  LDC.64 R2, c[0x0][0x390] ;  /* 0x0000e400ff027b82 */ /* 0x000e220000000a00 */
[----:B------:R-:W-:-:S04]  /*0820*/  IMAD R23, R18, R6, R23 ;  /* 0x0000000612177224 */ /* 0x000fc800078e0217 */
[----:B0-----:R-:W-:-:S05]  /*0830*/  IMAD.WIDE.U32 R2, R23, 0x4, R2 ;  /* 0x0000000417027825 */ /* 0x001fca00078e0002 */
[----:B------:R-:W-:Y:S01]  /*0840*/  STG.E desc[UR8][R2.64], R27 ;  /* 0x0000001b02007986 */ /* 0x000fe2000c101908 */
[----:B------:R-:W-:Y:S05]  /*0850*/  EXIT ;  /* 0x000000000000794d */ /* 0x000fea0003800000 */
.L_x_7:
        /* <DEDUP_REMOVED lines=10> */
.L_x_9:


//--------------------- .nv.shared.reserved.0     --------------------------
	.section	.nv.shared.reserved.0,"aw",@nobits
	.weak		__nv_reservedSMEM_offset_0_alias
	.size		__nv_reservedSMEM_offset_0_alias, 0, 64
	.other		__nv_reservedSMEM_offset_0_alias,@"STO_CUDA_RESERVED_SHARED STV_DEFAULT"
__nv_reservedSMEM_offset_0_alias:
	.zero		0
	.zero		64


//--------------------- .nv.shared._Z26matrixMultiplicationSharedPiS_S_i --------------------------
	.section	.nv.shared._Z26matrixMultiplicationSharedPiS_S_i,"aw",@nobits
	.sectionflags	@""
	.align	4
.nv.shared._Z26matrixMultiplicationSharedPiS_S_i:
	.zero		9216


//--------------------- .nv.constant0._Z20matrixMultiplicationPiS_S_i --------------------------
	.section	.nv.constant0._Z20matrixMultiplicationPiS_S_i,"a",@progbits
	.sectionflags	@""
	.align	4
.nv.constant0._Z20matrixMultiplicationPiS_S_i:
	.zero		924


//--------------------- .nv.constant0._Z26matrixMultiplicationSharedPiS_S_i --------------------------
	.section	.nv.constant0._Z26matrixMultiplicationSharedPiS_S_i,"a",@progbits
	.sectionflags	@""
	.align	4
.nv.constant0._Z26matrixMultiplicationSharedPiS_S_i:
	.zero		924


//--------------------- SYMBOLS --------------------------

	.type		.nv.reservedSmem.offset0,@object
	.size		.nv.reservedSmem.offset0,0x4
	.type		.nv.reservedSmem.cap,@object
	.size		.nv.reservedSmem.cap,0x4
